//
// Generated by NVIDIA NVVM Compiler
//
// Compiler Build ID: CL-36424714
// Cuda compilation tools, release 13.0, V13.0.88
// Based on NVVM 20.0.0
//

.version 9.0
.target sm_100
.address_size 64

	// .globl	_Z5Checkv
.extern .func  (.param .b32 func_retval0) vprintf
(
	.param .b64 vprintf_param_0,
	.param .b64 vprintf_param_1
)
;
.global .align 1 .b8 $str[95] = {116, 104, 114, 101, 97, 100, 73, 100, 120, 58, 40, 37, 100, 44, 32, 37, 100, 44, 32, 37, 100, 41, 32, 124, 32, 98, 108, 111, 99, 107, 73, 100, 120, 58, 40, 37, 100, 44, 32, 37, 100, 44, 32, 37, 100, 41, 32, 124, 32, 98, 108, 111, 99, 107, 68, 105, 109, 58, 32, 40, 37, 100, 44, 32, 37, 100, 44, 32, 37, 100, 41, 32, 124, 32, 103, 114, 105, 100, 68, 105, 109, 40, 37, 100, 44, 32, 37, 100, 44, 32, 37, 100, 41, 10};

.visible .entry _Z5Checkv()
{
	.local .align 16 .b8 	__local_depot0[48];
	.reg .b64 	%SP;
	.reg .b64 	%SPL;
	.reg .b32 	%r<15>;
	.reg .b64 	%rd<5>;

	mov.u64 	%SPL, __local_depot0;
	cvta.local.u64 	%SP, %SPL;
	add.u64 	%rd1, %SP, 0;
	add.u64 	%rd2, %SPL, 0;
	mov.u32 	%r1, %tid.x;
	mov.u32 	%r2, %tid.y;
	mov.u32 	%r3, %tid.z;
	mov.u32 	%r4, %ctaid.x;
	mov.u32 	%r5, %ctaid.y;
	mov.u32 	%r6, %ctaid.z;
	mov.u32 	%r7, %ntid.x;
	mov.u32 	%r8, %ntid.y;
	mov.u32 	%r9, %ntid.z;
	mov.u32 	%r10, %nctaid.x;
	mov.u32 	%r11, %nctaid.y;
	mov.u32 	%r12, %nctaid.z;
	st.local.v4.u32 	[%rd2], {%r1, %r2, %r3, %r4};
	st.local.v4.u32 	[%rd2+16], {%r5, %r6, %r7, %r8};
	st.local.v4.u32 	[%rd2+32], {%r9, %r10, %r11, %r12};
	mov.u64 	%rd3, $str;
	cvta.global.u64 	%rd4, %rd3;
	{ // callseq 0, 0
	.param .b64 param0;
	st.param.b64 	[param0], %rd4;
	.param .b64 param1;
	st.param.b64 	[param1], %rd1;
	.param .b32 retval0;
	call.uni (retval0), 
	vprintf, 
	(
	param0, 
	param1
	);
	ld.param.b32 	%r13, [retval0];
	} // callseq 0
	ret;

}


// ===== COMPILED SASS (sm_100) =====

	.target	sm_100

	.elftype	@"ET_EXEC"


//--------------------- .note.nv.tkinfo           --------------------------
	.section	.note.nv.tkinfo,"",@"SHT_NOTE"
	.sectionflags	@"SHF_NOTE_NV_TKINFO"
	.tkinfo
        /*0018*/ 	.word	0x00000002
        /*0030*/ 	.string	""
        /*0030*/ 	.string	"ptxas"
        /*0030*/ 	.string	"Cuda compilation tools, release 13.0, V13.0.88"
        /*0030*/ 	.string	"Build cuda_13.0.r13.0/compiler.36424714_0"
        /*0030*/ 	.string	"-arch sm_100 -m 64 "



//--------------------- .note.nv.cuinfo           --------------------------
	.section	.note.nv.cuinfo,"",@"SHT_NOTE"
	.sectionflags	@"SHF_NOTE_NV_CUINFO"
        /*0018*/ 	.short	0x0002
        /*001a*/ 	.short	0x0064
        /*001c*/ 	.short	0x0082
	.zero		2


//--------------------- .nv.info                  --------------------------
	.section	.nv.info,"",@"SHT_CUDA_INFO"
	.align	4


	//----- nvinfo : EIATTR_REGCOUNT
	.align		4
        /*0000*/ 	.byte	0x04, 0x2f
        /*0002*/ 	.short	(.L_2 - .L_1)
	.align		4
.L_1:
        /*0004*/ 	.word	index@(_Z5Checkv)
        /*0008*/ 	.word	0x00000018


	//----- nvinfo : EIATTR_FRAME_SIZE
	.align		4
.L_2:
        /*000c*/ 	.byte	0x04, 0x11
        /*000e*/ 	.short	(.L_4 - .L_3)
	.align		4
.L_3:
        /*0010*/ 	.word	index@(_Z5Checkv)
        /*0014*/ 	.word	0x00000030


	//----- nvinfo : EIATTR_MIN_STACK_SIZE
	.align		4
.L_4:
        /*0018*/ 	.byte	0x04, 0x12
        /*001a*/ 	.short	(.L_6 - .L_5)
	.align		4
.L_5:
        /*001c*/ 	.word	index@(_Z5Checkv)
        /*0020*/ 	.word	0x00000030
.L_6:


//--------------------- .nv.compat                --------------------------
	.section	.nv.compat,"",@"SHT_CUDA_COMPAT_INFO"
	.align	4
        /*0000*/ 	.byte	0x02, 0x09, 0x00, 0x00, 0x02, 0x02, 0x01, 0x00, 0x02, 0x05, 0x05, 0x00, 0x03, 0x07, 0x01, 0x01
        /*0010*/ 	.byte	0x02, 0x03, 0x00, 0x00, 0x02, 0x06, 0x01, 0x00, 0x04, 0x0b, 0x08, 0x00, 0x09, 0x00, 0x00, 0x00
        /*0020*/ 	.byte	0x00, 0x00, 0x00, 0x00


//--------------------- .nv.info._Z5Checkv        --------------------------
	.section	.nv.info._Z5Checkv,"",@"SHT_CUDA_INFO"
	.sectionflags	@""
	.align	4


	//----- nvinfo : EIATTR_CUDA_API_VERSION
	.align		4
        /*0000*/ 	.byte	0x04, 0x37
        /*0002*/ 	.short	(.L_8 - .L_7)
.L_7:
        /*0004*/ 	.word	0x00000082


	//----- nvinfo : EIATTR_SPARSE_MMA_MASK
	.align		4
.L_8:
        /*0008*/ 	.byte	0x03, 0x50
        /*000a*/ 	.short	0x0000


	//----- nvinfo : EIATTR_MAXREG_COUNT
	.align		4
        /*000c*/ 	.byte	0x03, 0x1b
        /*000e*/ 	.short	0x00ff


	//----- nvinfo : EIATTR_EXTERNS
	.align		4
        /*0010*/ 	.byte	0x04, 0x0f
        /*0012*/ 	.short	(.L_10 - .L_9)


	//   ....[0]....
	.align		4
.L_9:
        /*0014*/ 	.word	index@(vprintf)


	//----- nvinfo : EIATTR_MERCURY_ISA_VERSION
	.align		4
.L_10:
        /*0018*/ 	.byte	0x03, 0x5f
        /*001a*/ 	.short	0x0101


	//----- nvinfo : EIATTR_VRC_CTA_INIT_COUNT
	.align		4
        /*001c*/ 	.byte	0x02, 0x4a
	.zero		1
	.zero		1


	//----- nvinfo : EIATTR_SYSCALL_OFFSETS
	.align		4
        /*0020*/ 	.byte	0x04, 0x46
        /*0022*/ 	.short	(.L_12 - .L_11)


	//   ....[0]....
.L_11:
        /*0024*/ 	.word	0x000001b0


	//----- nvinfo : EIATTR_EXIT_INSTR_OFFSETS
	.align		4
.L_12:
        /*0028*/ 	.byte	0x04, 0x1c
        /*002a*/ 	.short	(.L_14 - .L_13)


	//   ....[0]....
.L_13:
        /*002c*/ 	.word	0x000001c0


	//----- nvinfo : EIATTR_SW_WAR
	.align		4
.L_14:
        /*0030*/ 	.byte	0x04, 0x36
        /*0032*/ 	.short	(.L_16 - .L_15)
.L_15:
        /*0034*/ 	.word	0x00000008
.L_16:


//--------------------- .nv.callgraph             --------------------------
	.section	.nv.callgraph,"",@"SHT_CUDA_CALLGRAPH"
	.align	4
	.sectionentsize	8
	.align		4
        /*0000*/ 	.word	0x00000000
	.align		4
        /*0004*/ 	.word	0xffffffff
	.align		4
        /*0008*/ 	.word	index@(_Z5Checkv)
	.align		4
        /*000c*/ 	.word	index@(vprintf)
	.align		4
        /*0010*/ 	.word	0x00000000
	.align		4
        /*0014*/ 	.word	0xfffffffe
	.align		4
        /*0018*/ 	.word	0x00000000
	.align		4
        /*001c*/ 	.word	0xfffffffd
	.align		4
        /*0020*/ 	.word	0x00000000
	.align		4
        /*0024*/ 	.word	0xfffffffc


//--------------------- .nv.constant4             --------------------------
	.section	.nv.constant4,"a",@progbits
	.align	8
	.align		8
.nv.constant4:
        /*0000*/ 	.dword	vprintf
	.align		8
        /*0008*/ 	.dword	$str


//--------------------- .text._Z5Checkv           --------------------------
	.section	.text._Z5Checkv,"ax",@progbits
	.align	128
        .global         _Z5Checkv
        .type           _Z5Checkv,@function
        .size           _Z5Checkv,(.L_x_2 - _Z5Checkv)
        .other          _Z5Checkv,@"STO_CUDA_ENTRY STV_DEFAULT"
_Z5Checkv:
.text._Z5Checkv:
[----:B------:R-:W0:Y:S01]  /*0000*/  LDC R1, c[0x0][0x37c] ;  /* 0x0000df00ff017b82 */ /* 0x000e220000000800 */
[----:B------:R-:W1:Y:S01]  /*0010*/  S2R R8, SR_TID.X ;  /* 0x0000000000087919 */ /* 0x000e620000002100 */
[----:B------:R-:W2:Y:S06]  /*0020*/  LDCU UR5, c[0x0][0x2fc] ;  /* 0x00005f80ff0577ac */ /* 0x000eac0008000800 */
[----:B------:R-:W3:Y:S01]  /*0030*/  LDC R14, c[0x0][0x360] ;  /* 0x0000d800ff0e7b82 */ /* 0x000ee20000000800 */
[----:B0-----:R-:W-:Y:S01]  /*0040*/  VIADD R1, R1, 0xffffffd0 ;  /* 0xffffffd001017836 */ /* 0x001fe20000000000 */
[----:B------:R-:W1:Y:S01]  /*0050*/  S2R R9, SR_TID.Y ;  /* 0x0000000000097919 */ /* 0x000e620000002200 */
[----:B------:R-:W-:Y:S01]  /*0060*/  MOV R0, 0x0 ;  /* 0x0000000000007802 */ /* 0x000fe20000000f00 */
[----:B------:R-:W0:Y:S01]  /*0070*/  LDCU UR4, c[0x0][0x2f8] ;  /* 0x00005f00ff0477ac */ /* 0x000e220008000800 */
[----:B------:R-:W1:Y:S03]  /*0080*/  S2R R10, SR_TID.Z ;  /* 0x00000000000a7919 */ /* 0x000e660000002300 */
[----:B------:R-:W3:Y:S01]  /*0090*/  LDC R15, c[0x0][0x364] ;  /* 0x0000d900ff0f7b82 */ /* 0x000ee20000000800 */
[----:B------:R-:W4:Y:S01]  /*00a0*/  LDCU.64 UR6, c[0x4][0x8] ;  /* 0x01000100ff0677ac */ /* 0x000f220008000a00 */
[----:B------:R-:W1:Y:S01]  /*00b0*/  S2R R11, SR_CTAID.X ;  /* 0x00000000000b7919 */ /* 0x000e620000002500 */
[----:B------:R-:W3:Y:S05]  /*00c0*/  S2R R12, SR_CTAID.Y ;  /* 0x00000000000c7919 */ /* 0x000eea0000002600 */
[----:B------:R-:W5:Y:S01]  /*00d0*/  LDC R16, c[0x0][0x368] ;  /* 0x0000da00ff107b82 */ /* 0x000f620000000800 */
[----:B------:R-:W3:Y:S01]  /*00e0*/  S2R R13, SR_CTAID.Z ;  /* 0x00000000000d7919 */ /* 0x000ee20000002700 */
[----:B0-----:R-:W-:-:S06]  /*00f0*/  IADD3 R6, P0, PT, R1, UR4, RZ ;  /* 0x0000000401067c10 */ /* 0x001fcc000ff1e0ff */
[----:B------:R-:W5:Y:S01]  /*0100*/  LDC R17, c[0x0][0x370] ;  /* 0x0000dc00ff117b82 */ /* 0x000f620000000800 */
[----:B----4-:R-:W-:Y:S01]  /*0110*/  IMAD.U32 R4, RZ, RZ, UR6 ;  /* 0x00000006ff047e24 */ /* 0x010fe2000f8e00ff */
[----:B------:R-:W-:Y:S01]  /*0120*/  MOV R5, UR7 ;  /* 0x0000000700057c02 */ /* 0x000fe20008000f00 */
[----:B--2---:R-:W-:-:S05]  /*0130*/  IMAD.X R7, RZ, RZ, UR5, P0 ;  /* 0x00000005ff077e24 */ /* 0x004fca00080e06ff */
[----:B------:R-:W5:Y:S08]  /*0140*/  LDC R18, c[0x0][0x374] ;  /* 0x0000dd00ff127b82 */ /* 0x000f700000000800 */
[----:B------:R-:W5:Y:S01]  /*0150*/  LDC R19, c[0x0][0x378] ;  /* 0x0000de00ff137b82 */ /* 0x000f620000000800 */
[----:B-1----:R0:W-:Y:S07]  /*0160*/  STL.128 [R1], R8 ;  /* 0x0000000801007387 */ /* 0x0021ee0000100c00 */
[----:B------:R0:W1:Y:S01]  /*0170*/  LDC.64 R2, c[0x4][R0] ;  /* 0x0100000000027b82 */ /* 0x0000620000000a00 */
[----:B---3--:R0:W-:Y:S04]  /*0180*/  STL.128 [R1+0x10], R12 ;  /* 0x0000100c01007387 */ /* 0x0081e80000100c00 */
[----:B-----5:R0:W-:Y:S02]  /*0190*/  STL.128 [R1+0x20], R16 ;  /* 0x0000201001007387 */ /* 0x0201e40000100c00 */
[----:B------:R-:W-:-:S07]  /*01a0*/  LEPC R20, `(.L_x_0) ;  /* 0x000000001014794e */ /* 0x000fce0000000000 */
[----:B01----:R-:W-:Y:S05]  /*01b0*/  CALL.ABS.NOINC R2 ;  /* 0x0000000002007343 */ /* 0x003fea0003c00000 */
.L_x_0:
[----:B------:R-:W-:Y:S05]  /*01c0*/  EXIT ;  /* 0x000000000000794d */ /* 0x000fea0003800000 */
.L_x_1:
[----:B------:R-:W-:-:S00]  /*01d0*/  BRA `(.L_x_1) ;  /* 0xfffffffc00fc7947 */ /* 0x000fc0000383ffff */
[----:B------:R-:W-:-:S00]  /*01e0*/  NOP ;  /* 0x0000000000007918 */ /* 0x000fc00000000000 */
        /* <DEDUP_REMOVED lines=9> */
.L_x_2:


//--------------------- .nv.global.init           --------------------------
	.section	.nv.global.init,"aw",@progbits
.nv.global.init:
	.type		$str,@object
	.size		$str,(.L_0 - $str)
$str:
        /*0000*/ 	.byte	0x74, 0x68, 0x72, 0x65, 0x61, 0x64, 0x49, 0x64, 0x78, 0x3a, 0x28, 0x25, 0x64, 0x2c, 0x20, 0x25
        /*0010*/ 	.byte	0x64, 0x2c, 0x20, 0x25, 0x64, 0x29, 0x20, 0x7c, 0x20, 0x62, 0x6c, 0x6f, 0x63, 0x6b, 0x49, 0x64
        /*0020*/ 	.byte	0x78, 0x3a, 0x28, 0x25, 0x64, 0x2c, 0x20, 0x25, 0x64, 0x2c, 0x20, 0x25, 0x64, 0x29, 0x20, 0x7c
        /*0030*/ 	.byte	0x20, 0x62, 0x6c, 0x6f, 0x63, 0x6b, 0x44, 0x69, 0x6d, 0x3a, 0x20, 0x28, 0x25, 0x64, 0x2c, 0x20
        /*0040*/ 	.byte	0x25, 0x64, 0x2c, 0x20, 0x25, 0x64, 0x29, 0x20, 0x7c, 0x20, 0x67, 0x72, 0x69, 0x64, 0x44, 0x69
        /*0050*/ 	.byte	0x6d, 0x28, 0x25, 0x64, 0x2c, 0x20, 0x25, 0x64, 0x2c, 0x20, 0x25, 0x64, 0x29, 0x0a, 0x00
.L_0:


//--------------------- .nv.shared.reserved.0     --------------------------
	.section	.nv.shared.reserved.0,"aw",@nobits
	.weak		__nv_reservedSMEM_offset_0_alias
	.size		__nv_reservedSMEM_offset_0_alias, 0, 64
	.other		__nv_reservedSMEM_offset_0_alias,@"STO_CUDA_RESERVED_SHARED STV_DEFAULT"
__nv_reservedSMEM_offset_0_alias:
	.zero		0
	.zero		64


//--------------------- .nv.constant0._Z5Checkv   --------------------------
	.section	.nv.constant0._Z5Checkv,"a",@progbits
	.sectionflags	@""
	.align	4
.nv.constant0._Z5Checkv:
	.zero		896


//--------------------- SYMBOLS --------------------------

	.type		.nv.reservedSmem.offset0,@object
	.size		.nv.reservedSmem.offset0,0x4
	.type		vprintf,@function
